	.headerflags	@"EF_CUDA_TEXMODE_UNIFIED EF_CUDA_64BIT_ADDRESS EF_CUDA_SM89 EF_CUDA_VIRTUAL_SM(EF_CUDA_SM89)"
	.elftype	@"ET_EXEC"


//--------------------- .nv.info                  --------------------------
	.section	.nv.info,"",@"SHT_CUDA_INFO"
	.align	4


	//----- nvinfo : EIATTR_REGCOUNT
	.align		4
        /*0000*/ 	.byte	0x04, 0x2f
        /*0002*/ 	.short	(.L_1 - .L_0)
	.align		4
.L_0:
        /*0004*/ 	.word	index@(triton__0d1d2de)
        /*0008*/ 	.word	0x0000000c


	//----- nvinfo : EIATTR_MAX_STACK_SIZE
	.align		4
.L_1:
        /*000c*/ 	.byte	0x04, 0x23
        /*000e*/ 	.short	(.L_3 - .L_2)
	.align		4
.L_2:
        /*0010*/ 	.word	index@(triton__0d1d2de)
        /*0014*/ 	.word	0x00000000


	//----- nvinfo : EIATTR_MIN_STACK_SIZE
	.align		4
.L_3:
        /*0018*/ 	.byte	0x04, 0x12
        /*001a*/ 	.short	(.L_5 - .L_4)
	.align		4
.L_4:
        /*001c*/ 	.word	index@(triton__0d1d2de)
        /*0020*/ 	.word	0x00000000


	//----- nvinfo : EIATTR_FRAME_SIZE
	.align		4
.L_5:
        /*0024*/ 	.byte	0x04, 0x11
        /*0026*/ 	.short	(.L_7 - .L_6)
	.align		4
.L_6:
        /*0028*/ 	.word	index@(triton__0d1d2de)
        /*002c*/ 	.word	0x00000000
.L_7:


//--------------------- .nv.info.triton__0d1d2de  --------------------------
	.section	.nv.info.triton__0d1d2de,"",@"SHT_CUDA_INFO"
	.align	4


	//----- nvinfo : EIATTR_CUDA_API_VERSION
	.align		4
        /*0000*/ 	.byte	0x04, 0x37
        /*0002*/ 	.short	(.L_9 - .L_8)
.L_8:
        /*0004*/ 	.word	0x0000007b


	//----- nvinfo : EIATTR_PARAM_CBANK
	.align		4
.L_9:
        /*0008*/ 	.byte	0x04, 0x0a
        /*000a*/ 	.short	(.L_11 - .L_10)
	.align		4
.L_10:
        /*000c*/ 	.word	index@(.nv.constant0.triton__0d1d2de)
        /*0010*/ 	.short	0x0160
        /*0012*/ 	.short	0x0014


	//----- nvinfo : EIATTR_CBANK_PARAM_SIZE
	.align		4
.L_11:
        /*0014*/ 	.byte	0x03, 0x19
        /*0016*/ 	.short	0x0014


	//----- nvinfo : EIATTR_KPARAM_INFO
	.align		4
        /*0018*/ 	.byte	0x04, 0x17
        /*001a*/ 	.short	(.L_13 - .L_12)
.L_12:
        /*001c*/ 	.word	0x00000000
        /*0020*/ 	.short	0x0002
        /*0022*/ 	.short	0x0010
        /*0024*/ 	.byte	0x00, 0xf0, 0x11, 0x00


	//----- nvinfo : EIATTR_KPARAM_INFO
	.align		4
.L_13:
        /*0028*/ 	.byte	0x04, 0x17
        /*002a*/ 	.short	(.L_15 - .L_14)
.L_14:
        /*002c*/ 	.word	0x00000000
        /*0030*/ 	.short	0x0001
        /*0032*/ 	.short	0x0008
        /*0034*/ 	.byte	0x00, 0xf0, 0x21, 0x00


	//----- nvinfo : EIATTR_KPARAM_INFO
	.align		4
.L_15:
        /*0038*/ 	.byte	0x04, 0x17
        /*003a*/ 	.short	(.L_17 - .L_16)
.L_16:
        /*003c*/ 	.word	0x00000000
        /*0040*/ 	.short	0x0000
        /*0042*/ 	.short	0x0000
        /*0044*/ 	.byte	0x00, 0xf0, 0x21, 0x00


	//----- nvinfo : EIATTR_MAXREG_COUNT
	.align		4
.L_17:
        /*0048*/ 	.byte	0x03, 0x1b
        /*004a*/ 	.short	0x00ff


	//----- nvinfo : EIATTR_EXIT_INSTR_OFFSETS
	.align		4
        /*004c*/ 	.byte	0x04, 0x1c
        /*004e*/ 	.short	(.L_19 - .L_18)


	//   ....[0]....
.L_18:
        /*0050*/ 	.word	0x00000100


	//----- nvinfo : EIATTR_MAX_THREADS
	.align		4
.L_19:
        /*0054*/ 	.byte	0x04, 0x05
        /*0056*/ 	.short	(.L_21 - .L_20)
.L_20:
        /*0058*/ 	.word	0x00000100
        /*005c*/ 	.word	0x00000001
        /*0060*/ 	.word	0x00000001
.L_21:


//--------------------- .nv.rel.action            --------------------------
	.section	.nv.rel.action,"",@"SHT_CUDA_RELOCINFO"
	.align	8
	.sectionentsize	8
        /*0000*/ 	.byte	0x73, 0x00, 0x00, 0x00, 0x00, 0x00, 0x00, 0x00, 0x00, 0x00, 0x00, 0x11, 0x25, 0x00, 0x05, 0x36


//--------------------- .nv.constant0.triton__0d1d2de --------------------------
	.section	.nv.constant0.triton__0d1d2de,"a",@progbits
	.align	4
.nv.constant0.triton__0d1d2de:
	.zero		372


//--------------------- .text.triton__0d1d2de     --------------------------
	.section	.text.triton__0d1d2de,"ax",@progbits
	.sectioninfo	@"SHI_REGISTERS=12"
	.align	128
        .global         triton__0d1d2de
        .type           triton__0d1d2de,@function
        .size           triton__0d1d2de,(.L_x_1 - triton__0d1d2de)
        .other          triton__0d1d2de,@"STO_CUDA_ENTRY STV_DEFAULT"
triton__0d1d2de:
.text.triton__0d1d2de:
[----:B------:R-:W-:-:S02]  /*0000*/  MOV R1, c[0x0][0x28] ;  /* 0x00000a0000017a02 */ /* 0x000fc40000000f00 */
[----:B------:R-:W0:Y:S01]  /*0010*/  S2R R0, SR_TID.X ;  /* 0x0000000000007919 */ /* 0x000e220000002100 */
[----:B------:R-:W-:Y:S01]  /*0020*/  IMAD.MOV.U32 R5, RZ, RZ, 0x2 ;  /* 0x00000002ff057424 */ /* 0x000fe200078e00ff */
[----:B------:R-:W-:Y:S02]  /*0030*/  ULDC.64 UR4, c[0x0][0x118] ;  /* 0x0000460000047ab9 */ /* 0x000fe40000000a00 */
[----:B------:R-:W1:Y:S01]  /*0040*/  S2R R3, SR_CTAID.X ;  /* 0x0000000000037919 */ /* 0x000e620000002500 */
[----:B0-----:R-:W-:-:S04]  /*0050*/  SHF.L.U32 R0, R0, 0x1, RZ ;  /* 0x0000000100007819 */ /* 0x001fc800000006ff */
[----:B------:R-:W-:-:S04]  /*0060*/  LOP3.LUT R0, R0, 0x1fe, RZ, 0xc0, !PT ;  /* 0x000001fe00007812 */ /* 0x000fc800078ec0ff */
[----:B-1----:R-:W-:-:S05]  /*0070*/  LEA R0, R3, R0, 0x9 ;  /* 0x0000000003007211 */ /* 0x002fca00078e48ff */
[----:B------:R-:W-:-:S06]  /*0080*/  IMAD.WIDE R2, R0, R5, c[0x0][0x160] ;  /* 0x0000580000027625 */ /* 0x000fcc00078e0205 */
[----:B------:R-:W2:Y:S01]  /*0090*/  LDG.E R2, [R2.64] ;  /* 0x0000000402027981 */ /* 0x000ea2000c1e1900 */
[----:B------:R-:W-:-:S04]  /*00a0*/  IMAD.MOV.U32 R5, RZ, RZ, 0x4 ;  /* 0x00000004ff057424 */ /* 0x000fc800078e00ff */
[----:B------:R-:W-:Y:S01]  /*00b0*/  IMAD.WIDE R4, R0, R5, c[0x0][0x168] ;  /* 0x00005a0000047625 */ /* 0x000fe200078e0205 */
[C---:B--2---:R-:W-:Y:S02]  /*00c0*/  PRMT R6, R2.reuse, 0x7632, R6 ;  /* 0x0000763202067816 */ /* 0x044fe40000000006 */
[----:B------:R-:W-:-:S03]  /*00d0*/  SHF.L.U32 R8, R2, 0x10, RZ ;  /* 0x0000001002087819 */ /* 0x000fc600000006ff */
[----:B------:R-:W-:-:S05]  /*00e0*/  IMAD.U32 R9, R6, 0x10000, RZ ;  /* 0x0001000006097824 */ /* 0x000fca00078e00ff */
[----:B------:R-:W-:Y:S01]  /*00f0*/  STG.E.64 [R4.64], R8 ;  /* 0x0000000804007986 */ /* 0x000fe2000c101b04 */
[----:B------:R-:W-:Y:S05]  /*0100*/  EXIT ;  /* 0x000000000000794d */ /* 0x000fea0003800000 */
.L_x_0:
[----:B------:R-:W-:-:S00]  /*0110*/  BRA `(.L_x_0) ;  /* 0xfffffff000007947 */ /* 0x000fc0000383ffff */
[----:B------:R-:W-:-:S00]  /*0120*/  NOP ;  /* 0x0000000000007918 */ /* 0x000fc00000000000 */
        /* <DEDUP_REMOVED lines=13> */
.L_x_1:
